	.headerflags	@"EF_CUDA_TEXMODE_UNIFIED EF_CUDA_64BIT_ADDRESS EF_CUDA_ACCELERATORS EF_CUDA_SM90 EF_CUDA_VIRTUAL_SM(EF_CUDA_SM90)"
	.elftype	@"ET_EXEC"


//--------------------- .nv.info                  --------------------------
	.section	.nv.info,"",@"SHT_CUDA_INFO"
	.align	4


	//----- nvinfo : EIATTR_REGCOUNT
	.align		4
        /*0000*/ 	.byte	0x04, 0x2f
        /*0002*/ 	.short	(.L_3 - .L_2)
	.align		4
.L_2:
        /*0004*/ 	.word	index@(triton_poi_fused__native_batch_norm_legit_no_training_hardtanh_12)
        /*0008*/ 	.word	0x0000001e


	//----- nvinfo : EIATTR_MIN_STACK_SIZE
	.align		4
.L_3:
        /*000c*/ 	.byte	0x04, 0x12
        /*000e*/ 	.short	(.L_5 - .L_4)
	.align		4
.L_4:
        /*0010*/ 	.word	index@(triton_poi_fused__native_batch_norm_legit_no_training_hardtanh_12)
        /*0014*/ 	.word	0x00000000


	//----- nvinfo : EIATTR_FRAME_SIZE
	.align		4
.L_5:
        /*0018*/ 	.byte	0x04, 0x11
        /*001a*/ 	.short	(.L_7 - .L_6)
	.align		4
.L_6:
        /*001c*/ 	.word	index@(triton_poi_fused__native_batch_norm_legit_no_training_hardtanh_12)
        /*0020*/ 	.word	0x00000000


	//----- nvinfo : EIATTR_MIN_STACK_SIZE
	.align		4
.L_7:
        /*0024*/ 	.byte	0x04, 0x12
        /*0026*/ 	.short	(.L_9 - .L_8)
	.align		4
.L_8:
        /*0028*/ 	.word	index@(triton_poi_fused__native_batch_norm_legit_no_training_hardtanh_12)
        /*002c*/ 	.word	0x00000000
.L_9:


//--------------------- .nv.info.triton_poi_fused__native_batch_norm_legit_no_training_hardtanh_12 --------------------------
	.section	.nv.info.triton_poi_fused__native_batch_norm_legit_no_training_hardtanh_12,"",@"SHT_CUDA_INFO"
	.sectionflags	@""
	.align	4


	//----- nvinfo : EIATTR_CUDA_API_VERSION
	.align		4
        /*0000*/ 	.byte	0x04, 0x37
        /*0002*/ 	.short	(.L_11 - .L_10)
.L_10:
        /*0004*/ 	.word	0x0000007c


	//----- nvinfo : EIATTR_KPARAM_INFO
	.align		4
.L_11:
        /*0008*/ 	.byte	0x04, 0x17
        /*000a*/ 	.short	(.L_13 - .L_12)
.L_12:
        /*000c*/ 	.word	0x00000000
        /*0010*/ 	.short	0x0006
        /*0012*/ 	.short	0x0030
        /*0014*/ 	.byte	0x00, 0xf0, 0x11, 0x00


	//----- nvinfo : EIATTR_KPARAM_INFO
	.align		4
.L_13:
        /*0018*/ 	.byte	0x04, 0x17
        /*001a*/ 	.short	(.L_15 - .L_14)
.L_14:
        /*001c*/ 	.word	0x00000000
        /*0020*/ 	.short	0x0005
        /*0022*/ 	.short	0x0028
        /*0024*/ 	.byte	0x00, 0xf4, 0x21, 0x00


	//----- nvinfo : EIATTR_KPARAM_INFO
	.align		4
.L_15:
        /*0028*/ 	.byte	0x04, 0x17
        /*002a*/ 	.short	(.L_17 - .L_16)
.L_16:
        /*002c*/ 	.word	0x00000000
        /*0030*/ 	.short	0x0004
        /*0032*/ 	.short	0x0020
        /*0034*/ 	.byte	0x00, 0xf4, 0x21, 0x00


	//----- nvinfo : EIATTR_KPARAM_INFO
	.align		4
.L_17:
        /*0038*/ 	.byte	0x04, 0x17
        /*003a*/ 	.short	(.L_19 - .L_18)
.L_18:
        /*003c*/ 	.word	0x00000000
        /*0040*/ 	.short	0x0003
        /*0042*/ 	.short	0x0018
        /*0044*/ 	.byte	0x00, 0xf4, 0x21, 0x00


	//----- nvinfo : EIATTR_KPARAM_INFO
	.align		4
.L_19:
        /*0048*/ 	.byte	0x04, 0x17
        /*004a*/ 	.short	(.L_21 - .L_20)
.L_20:
        /*004c*/ 	.word	0x00000000
        /*0050*/ 	.short	0x0002
        /*0052*/ 	.short	0x0010
        /*0054*/ 	.byte	0x00, 0xf4, 0x21, 0x00


	//----- nvinfo : EIATTR_KPARAM_INFO
	.align		4
.L_21:
        /*0058*/ 	.byte	0x04, 0x17
        /*005a*/ 	.short	(.L_23 - .L_22)
.L_22:
        /*005c*/ 	.word	0x00000000
        /*0060*/ 	.short	0x0001
        /*0062*/ 	.short	0x0008
        /*0064*/ 	.byte	0x00, 0xf4, 0x21, 0x00


	//----- nvinfo : EIATTR_KPARAM_INFO
	.align		4
.L_23:
        /*0068*/ 	.byte	0x04, 0x17
        /*006a*/ 	.short	(.L_25 - .L_24)
.L_24:
        /*006c*/ 	.word	0x00000000
        /*0070*/ 	.short	0x0000
        /*0072*/ 	.short	0x0000
        /*0074*/ 	.byte	0x00, 0xf4, 0x21, 0x00


	//----- nvinfo : EIATTR_SPARSE_MMA_MASK
	.align		4
.L_25:
        /*0078*/ 	.byte	0x03, 0x50
        /*007a*/ 	.short	0x0000


	//----- nvinfo : EIATTR_MAXREG_COUNT
	.align		4
        /*007c*/ 	.byte	0x03, 0x1b
        /*007e*/ 	.short	0x00ff


	//----- nvinfo : EIATTR_EXIT_INSTR_OFFSETS
	.align		4
        /*0080*/ 	.byte	0x04, 0x1c
        /*0082*/ 	.short	(.L_27 - .L_26)


	//   ....[0]....
.L_26:
        /*0084*/ 	.word	0x00000860


	//----- nvinfo : EIATTR_REQNTID
	.align		4
.L_27:
        /*0088*/ 	.byte	0x04, 0x10
        /*008a*/ 	.short	(.L_29 - .L_28)
.L_28:
        /*008c*/ 	.word	0x00000080
        /*0090*/ 	.word	0x00000001
        /*0094*/ 	.word	0x00000001


	//----- nvinfo : EIATTR_CBANK_PARAM_SIZE
	.align		4
.L_29:
        /*0098*/ 	.byte	0x03, 0x19
        /*009a*/ 	.short	0x0034


	//----- nvinfo : EIATTR_PARAM_CBANK
	.align		4
        /*009c*/ 	.byte	0x04, 0x0a
        /*009e*/ 	.short	(.L_31 - .L_30)
	.align		4
.L_30:
        /*00a0*/ 	.word	index@(.nv.constant0.triton_poi_fused__native_batch_norm_legit_no_training_hardtanh_12)
        /*00a4*/ 	.short	0x0210
        /*00a6*/ 	.short	0x0034


	//----- nvinfo : EIATTR_SW_WAR
	.align		4
.L_31:
        /*00a8*/ 	.byte	0x04, 0x36
        /*00aa*/ 	.short	(.L_33 - .L_32)
.L_32:
        /*00ac*/ 	.word	0x00000008
.L_33:


//--------------------- .nv.callgraph             --------------------------
	.section	.nv.callgraph,"",@"SHT_CUDA_CALLGRAPH"
	.align	4
	.sectionentsize	8
	.align		4
        /*0000*/ 	.word	0x00000000
	.align		4
        /*0004*/ 	.word	0xffffffff
	.align		4
        /*0008*/ 	.word	0x00000000
	.align		4
        /*000c*/ 	.word	0xfffffffe
	.align		4
        /*0010*/ 	.word	0x00000000
	.align		4
        /*0014*/ 	.word	0xfffffffd
	.align		4
        /*0018*/ 	.word	0x00000000
	.align		4
        /*001c*/ 	.word	0xfffffffc


//--------------------- .nv.constant4             --------------------------
	.section	.nv.constant4,"a",@progbits
	.align	8
	.align		8
.nv.constant4:
        /*0000*/ 	.dword	_$_str
	.align		8
        /*0008*/ 	.dword	_$_str_$_2


//--------------------- .text.triton_poi_fused__native_batch_norm_legit_no_training_hardtanh_12 --------------------------
	.section	.text.triton_poi_fused__native_batch_norm_legit_no_training_hardtanh_12,"ax",@progbits
	.align	128
        .global         triton_poi_fused__native_batch_norm_legit_no_training_hardtanh_12
        .type           triton_poi_fused__native_batch_norm_legit_no_training_hardtanh_12,@function
        .size           triton_poi_fused__native_batch_norm_legit_no_training_hardtanh_12,(.L_x_1 - triton_poi_fused__native_batch_norm_legit_no_training_hardtanh_12)
        .other          triton_poi_fused__native_batch_norm_legit_no_training_hardtanh_12,@"STO_CUDA_ENTRY STV_DEFAULT"
triton_poi_fused__native_batch_norm_legit_no_training_hardtanh_12:
.text.triton_poi_fused__native_batch_norm_legit_no_training_hardtanh_12:
[----:B------:R-:W-:Y:S01]  /*0000*/  LDC R1, c[0x0][0x28] ;  /* 0x00000a00ff017b82 */ /* 0x000fe20000000800 */
[----:B------:R-:W1:Y:S01]  /*0010*/  S2R R0, SR_TID.X ;  /* 0x0000000000007919 */ /* 0x000e620000002100 */
[----:B------:R-:W-:-:S06]  /*0020*/  ULDC.64 UR4, c[0x0][0x208] ;  /* 0x0000820000047ab9 */ /* 0x000fcc0000000a00 */
[----:B------:R-:W2:Y:S01]  /*0030*/  LDC.64 R16, c[0x0][0x218] ;  /* 0x00008600ff107b82 */ /* 0x000ea20000000a00 */
[----:B------:R-:W3:Y:S07]  /*0040*/  S2R R5, SR_CTAID.X ;  /* 0x0000000000057919 */ /* 0x000eee0000002500 */
[----:B------:R-:W4:Y:S08]  /*0050*/  LDC.64 R14, c[0x0][0x210] ;  /* 0x00008400ff0e7b82 */ /* 0x000f300000000a00 */
[----:B------:R-:W5:Y:S01]  /*0060*/  LDC.64 R12, c[0x0][0x230] ;  /* 0x00008c00ff0c7b82 */ /* 0x000f620000000a00 */
[----:B-1----:R-:W-:Y:S01]  /*0070*/  IMAD.SHL.U32 R0, R0, 0x4, RZ ;  /* 0x0000000400007824 */ /* 0x002fe200078e00ff */
[----:B---3--:R-:W-:-:S04]  /*0080*/  SHF.R.S32.HI R3, RZ, 0x15, R5 ;  /* 0x00000015ff037819 */ /* 0x008fc80000011405 */
[----:B------:R-:W-:Y:S02]  /*0090*/  LOP3.LUT R0, R0, 0x1fc, RZ, 0xc0, !PT ;  /* 0x000001fc00007812 */ /* 0x000fe400078ec0ff */
[----:B------:R-:W-:-:S03]  /*00a0*/  SGXT R3, R3, 0x1 ;  /* 0x000000010303781a */ /* 0x000fc60000000200 */
[----:B------:R-:W-:-:S05]  /*00b0*/  IMAD R20, R5, 0x400, R0 ;  /* 0x0000040005147824 */ /* 0x000fca00078e0200 */
[----:B------:R-:W-:Y:S02]  /*00c0*/  LEA.HI R0, R3, R20, RZ, 0x8 ;  /* 0x0000001403007211 */ /* 0x000fe400078f40ff */
[----:B------:R-:W1:Y:S02]  /*00d0*/  LDC.64 R2, c[0x0][0x220] ;  /* 0x00008800ff027b82 */ /* 0x000e640000000a00 */
[----:B------:R-:W-:Y:S01]  /*00e0*/  SHF.R.S32.HI R23, RZ, 0x8, R0 ;  /* 0x00000008ff177819 */ /* 0x000fe20000011400 */
[----:B------:R-:W-:-:S04]  /*00f0*/  VIADD R0, R0, 0x200 ;  /* 0x0000020000007836 */ /* 0x000fc80000000000 */
[----:B------:R-:W-:Y:S01]  /*0100*/  IMAD.HI R4, R23, 0x2aaaaaab, RZ ;  /* 0x2aaaaaab17047827 */ /* 0x000fe200078e02ff */
[----:B------:R-:W-:-:S04]  /*0110*/  SHF.R.S32.HI R0, RZ, 0x8, R0 ;  /* 0x00000008ff007819 */ /* 0x000fc80000011400 */
[----:B------:R-:W-:Y:S01]  /*0120*/  SHF.R.U32.HI R5, RZ, 0x1f, R4 ;  /* 0x0000001fff057819 */ /* 0x000fe20000011604 */
[----:B------:R-:W-:-:S03]  /*0130*/  IMAD.HI R6, R0, 0x2aaaaaab, RZ ;  /* 0x2aaaaaab00067827 */ /* 0x000fc600078e02ff */
[----:B------:R-:W-:Y:S02]  /*0140*/  LEA.HI R4, R4, R5, RZ, 0x1c ;  /* 0x0000000504047211 */ /* 0x000fe400078fe0ff */
[----:B------:R-:W-:-:S03]  /*0150*/  SHF.R.U32.HI R5, RZ, 0x1f, R6 ;  /* 0x0000001fff057819 */ /* 0x000fc60000011606 */
[----:B------:R-:W-:Y:S01]  /*0160*/  IMAD R23, R4, -0x60, R23 ;  /* 0xffffffa004177824 */ /* 0x000fe200078e0217 */
[----:B------:R-:W-:-:S03]  /*0170*/  LEA.HI R5, R6, R5, RZ, 0x1c ;  /* 0x0000000506057211 */ /* 0x000fc600078fe0ff */
[----:B-1----:R-:W-:-:S04]  /*0180*/  IMAD.WIDE R8, R23, 0x4, R2 ;  /* 0x0000000417087825 */ /* 0x002fc800078e0202 */
[----:B------:R-:W-:Y:S02]  /*0190*/  IMAD R19, R5, -0x60, R0 ;  /* 0xffffffa005137824 */ /* 0x000fe400078e0200 */
[----:B------:R-:W3:Y:S02]  /*01a0*/  LDG.E.EL R0, desc[UR4][R8.64] ;  /* 0x0000000408007981 */ /* 0x000ee4000c2e1900 */
[----:B------:R-:W-:Y:S02]  /*01b0*/  IMAD.WIDE R10, R19, 0x4, R2 ;  /* 0x00000004130a7825 */ /* 0x000fe400078e0202 */
[----:B------:R-:W1:Y:S03]  /*01c0*/  LDC.64 R2, c[0x0][0x228] ;  /* 0x00008a00ff027b82 */ /* 0x000e660000000a00 */
[----:B------:R-:W3:Y:S01]  /*01d0*/  LDG.E.EL R18, desc[UR4][R10.64] ;  /* 0x000000040a127981 */ /* 0x000ee2000c2e1900 */
[----:B--2---:R-:W-:-:S04]  /*01e0*/  IMAD.WIDE R26, R23, 0x4, R16 ;  /* 0x00000004171a7825 */ /* 0x004fc800078e0210 */
[----:B----4-:R-:W-:Y:S01]  /*01f0*/  IMAD.WIDE R14, R20, 0x4, R14 ;  /* 0x00000004140e7825 */ /* 0x010fe200078e020e */
[----:B------:R-:W2:Y:S04]  /*0200*/  LDG.E.EL R21, desc[UR4][R26.64] ;  /* 0x000000041a157981 */ /* 0x000ea8000c2e1900 */
[----:B------:R-:W2:Y:S01]  /*0210*/  LDG.E.128 R4, desc[UR4][R14.64] ;  /* 0x000000040e047981 */ /* 0x000ea2000c1e1d00 */
[----:B------:R-:W-:-:S03]  /*0220*/  IMAD.WIDE R16, R19, 0x4, R16 ;  /* 0x0000000413107825 */ /* 0x000fc600078e0210 */
[----:B------:R-:W4:Y:S04]  /*0230*/  LDG.E.128 R8, desc[UR4][R14.64+0x800] ;  /* 0x000800040e087981 */ /* 0x000f28000c1e1d00 */
[----:B------:R-:W4:Y:S01]  /*0240*/  LDG.E.EL R16, desc[UR4][R16.64] ;  /* 0x0000000410107981 */ /* 0x000f22000c2e1900 */
[----:B01----:R-:W-:-:S04]  /*0250*/  IMAD.WIDE R24, R23, 0x4, R2 ;  /* 0x0000000417187825 */ /* 0x003fc800078e0202 */
[----:B-----5:R-:W-:Y:S02]  /*0260*/  IMAD.WIDE R22, R23, 0x4, R12 ;  /* 0x0000000417167825 */ /* 0x020fe400078e020c */
[----:B------:R-:W5:Y:S04]  /*0270*/  LDG.E.EL R24, desc[UR4][R24.64] ;  /* 0x0000000418187981 */ /* 0x000f68000c2e1900 */
[----:B------:R-:W5:Y:S01]  /*0280*/  LDG.E.EL R23, desc[UR4][R22.64] ;  /* 0x0000000416177981 */ /* 0x000f62000c2e1900 */
[----:B------:R-:W-:-:S04]  /*0290*/  IMAD.WIDE R2, R19, 0x4, R2 ;  /* 0x0000000413027825 */ /* 0x000fc800078e0202 */
[----:B------:R-:W-:Y:S02]  /*02a0*/  IMAD.WIDE R12, R19, 0x4, R12 ;  /* 0x00000004130c7825 */ /* 0x000fe400078e020c */
[----:B------:R-:W4:Y:S04]  /*02b0*/  LDG.E.EL R2, desc[UR4][R2.64] ;  /* 0x0000000402027981 */ /* 0x000f28000c2e1900 */
[----:B------:R0:W4:Y:S02]  /*02c0*/  LDG.E.EL R13, desc[UR4][R12.64] ;  /* 0x000000040c0d7981 */ /* 0x000124000c2e1900 */
[----:B0-----:R-:W-:Y:S02]  /*02d0*/  IMAD.MOV.U32 R12, RZ, RZ, 0x3e800000 ;  /* 0x3e800000ff0c7424 */ /* 0x001fe400078e00ff */
[----:B---3--:R-:W-:-:S04]  /*02e0*/  FADD R0, R0, 9.9999997473787516356e-06 ;  /* 0x3727c5ac00007421 */ /* 0x008fc80000000000 */
[----:B------:R-:W0:Y:S01]  /*02f0*/  MUFU.SQRT R19, R0 ;  /* 0x0000000000137308 */ /* 0x000e220000002000 */
[----:B------:R-:W-:-:S07]  /*0300*/  FADD R18, R18, 9.9999997473787516356e-06 ;  /* 0x3727c5ac12127421 */ /* 0x000fce0000000000 */
[----:B------:R-:W1:Y:S01]  /*0310*/  MUFU.SQRT R25, R18 ;  /* 0x0000001200197308 */ /* 0x000e620000002000 */
[C---:B0-----:R-:W-:Y:S02]  /*0320*/  FSETP.GT.AND P0, PT, R19.reuse, 8.50705917302346158658e+37, PT ;  /* 0x7e8000001300780b */ /* 0x041fe40003f04000 */
[----:B------:R-:W-:Y:S02]  /*0330*/  FSETP.GEU.AND P2, PT, R19, 1.175494350822287508e-38, PT ;  /* 0x008000001300780b */ /* 0x000fe40003f4e000 */
[C---:B-1----:R-:W-:Y:S02]  /*0340*/  FSETP.GT.AND P1, PT, R25.reuse, 8.50705917302346158658e+37, PT ;  /* 0x7e8000001900780b */ /* 0x042fe40003f24000 */
[----:B------:R-:W-:-:S07]  /*0350*/  FSETP.GEU.AND P3, PT, R25, 1.175494350822287508e-38, PT ;  /* 0x008000001900780b */ /* 0x000fce0003f6e000 */
[----:B------:R-:W-:-:S04]  /*0360*/  @P0 FMUL R19, R19, 0.25 ;  /* 0x3e80000013130820 */ /* 0x000fc80000400000 */
[----:B------:R-:W-:Y:S01]  /*0370*/  @!P2 FMUL R19, R19, 16777216 ;  /* 0x4b8000001313a820 */ /* 0x000fe20000400000 */
[----:B------:R-:W-:-:S05]  /*0380*/  @P1 FMUL R25, R25, 0.25 ;  /* 0x3e80000019191820 */ /* 0x000fca0000400000 */
[----:B------:R-:W0:Y:S01]  /*0390*/  MUFU.RCP R19, R19 ;  /* 0x0000001300137308 */ /* 0x000e220000001000 */
[----:B------:R-:W-:Y:S01]  /*03a0*/  @!P3 FMUL R25, R25, 16777216 ;  /* 0x4b8000001919b820 */ /* 0x000fe20000400000 */
[----:B------:R-:W-:-:S06]  /*03b0*/  FSEL R0, R12, 1, P0 ;  /* 0x3f8000000c007808 */ /* 0x000fcc0000000000 */
[----:B------:R-:W1:Y:S01]  /*03c0*/  MUFU.RCP R25, R25 ;  /* 0x0000001900197308 */ /* 0x000e620000001000 */
[----:B------:R-:W-:Y:S01]  /*03d0*/  FSEL R12, R12, 1, P1 ;  /* 0x3f8000000c0c7808 */ /* 0x000fe20000800000 */
[----:B------:R-:W-:Y:S01]  /*03e0*/  @!P2 FMUL R0, R0, 16777216 ;  /* 0x4b8000000000a820 */ /* 0x000fe20000400000 */
[--C-:B--2---:R-:W-:Y:S01]  /*03f0*/  FADD R14, R7, -R21.reuse ;  /* 0x80000015070e7221 */ /* 0x104fe20000000000 */
[--C-:B------:R-:W-:Y:S02]  /*0400*/  FADD R6, R6, -R21.reuse ;  /* 0x8000001506067221 */ /* 0x100fe40000000000 */
[----:B------:R-:W-:Y:S01]  /*0410*/  @!P3 FMUL R12, R12, 16777216 ;  /* 0x4b8000000c0cb820 */ /* 0x000fe20000400000 */
[----:B0-----:R-:W-:Y:S01]  /*0420*/  FMUL R3, R19, R0 ;  /* 0x0000000013037220 */ /* 0x001fe20000400000 */
[----:B------:R-:W-:-:S03]  /*0430*/  FADD R4, R4, -R21 ;  /* 0x8000001504047221 */ /* 0x000fc60000000000 */
[C---:B------:R-:W-:Y:S01]  /*0440*/  FMUL R14, R3.reuse, R14 ;  /* 0x0000000e030e7220 */ /* 0x040fe20000400000 */
[----:B------:R-:W-:Y:S01]  /*0450*/  FMUL R6, R3, R6 ;  /* 0x0000000603067220 */ /* 0x000fe20000400000 */
[----:B-1----:R-:W-:Y:S01]  /*0460*/  FMUL R0, R25, R12 ;  /* 0x0000000c19007220 */ /* 0x002fe20000400000 */
[----:B------:R-:W-:Y:S01]  /*0470*/  FADD R12, R5, -R21 ;  /* 0x80000015050c7221 */ /* 0x000fe20000000000 */
[C-C-:B-----5:R-:W-:Y:S01]  /*0480*/  FFMA R14, R24.reuse, R14, R23.reuse ;  /* 0x0000000e180e7223 */ /* 0x160fe20000000017 */
[C---:B------:R-:W-:Y:S01]  /*0490*/  FMUL R4, R3.reuse, R4 ;  /* 0x0000000403047220 */ /* 0x040fe20000400000 */
[--C-:B------:R-:W-:Y:S01]  /*04a0*/  FFMA R6, R24, R6, R23.reuse ;  /* 0x0000000618067223 */ /* 0x100fe20000000017 */
[----:B------:R-:W-:Y:S01]  /*04b0*/  FMUL R12, R3, R12 ;  /* 0x0000000c030c7220 */ /* 0x000fe20000400000 */
[--C-:B----4-:R-:W-:Y:S01]  /*04c0*/  FADD R3, R8, -R16.reuse ;  /* 0x8000001008037221 */ /* 0x110fe20000000000 */
[--C-:B------:R-:W-:Y:S01]  /*04d0*/  FADD R9, R9, -R16.reuse ;  /* 0x8000001009097221 */ /* 0x100fe20000000000 */
[--C-:B------:R-:W-:Y:S01]  /*04e0*/  FADD R7, R10, -R16.reuse ;  /* 0x800000100a077221 */ /* 0x100fe20000000000 */
[----:B------:R-:W-:Y:S01]  /*04f0*/  FADD R11, R11, -R16 ;  /* 0x800000100b0b7221 */ /* 0x000fe20000000000 */
[----:B------:R-:W-:Y:S01]  /*0500*/  FSETP.GTU.AND P3, PT, R14, RZ, PT ;  /* 0x000000ff0e00720b */ /* 0x000fe20003f6c000 */
[C---:B------:R-:W-:Y:S01]  /*0510*/  FMUL R3, R0.reuse, R3 ;  /* 0x0000000300037220 */ /* 0x040fe20000400000 */
[C---:B------:R-:W-:Y:S01]  /*0520*/  FMUL R10, R0.reuse, R9 ;  /* 0x00000009000a7220 */ /* 0x040fe20000400000 */
[----:B------:R-:W-:Y:S01]  /*0530*/  FMUL R8, R0, R7 ;  /* 0x0000000700087220 */ /* 0x000fe20000400000 */
[----:B------:R-:W-:Y:S01]  /*0540*/  FFMA R5, R24, R12, R23 ;  /* 0x0000000c18057223 */ /* 0x000fe20000000017 */
[----:B------:R-:W-:Y:S01]  /*0550*/  FMUL R0, R0, R11 ;  /* 0x0000000b00007220 */ /* 0x000fe20000400000 */
[----:B------:R-:W-:-:S02]  /*0560*/  FSETP.GTU.AND P5, PT, R6, RZ, PT ;  /* 0x000000ff0600720b */ /* 0x000fc40003fac000 */
[----:B------:R-:W-:Y:S01]  /*0570*/  FSEL R7, R14, RZ, P3 ;  /* 0x000000ff0e077208 */ /* 0x000fe20001800000 */
[----:B------:R-:W-:Y:S01]  /*0580*/  FFMA R4, R24, R4, R23 ;  /* 0x0000000418047223 */ /* 0x000fe20000000017 */
[--C-:B------:R-:W-:Y:S01]  /*0590*/  FFMA R0, R2, R0, R13.reuse ;  /* 0x0000000002007223 */ /* 0x100fe2000000000d */
[----:B------:R-:W-:Y:S02]  /*05a0*/  FSEL R6, R6, RZ, P5 ;  /* 0x000000ff06067208 */ /* 0x000fe40002800000 */
[----:B------:R-:W-:Y:S02]  /*05b0*/  FSETP.GTU.AND P0, PT, R5, RZ, PT ;  /* 0x000000ff0500720b */ /* 0x000fe40003f0c000 */
[----:B------:R-:W-:Y:S01]  /*05c0*/  FSETP.GEU.AND P5, PT, R7, 6, PT ;  /* 0x40c000000700780b */ /* 0x000fe20003fae000 */
[C-C-:B------:R-:W-:Y:S01]  /*05d0*/  FFMA R12, R2.reuse, R3, R13.reuse ;  /* 0x00000003020c7223 */ /* 0x140fe2000000000d */
[----:B------:R-:W-:Y:S01]  /*05e0*/  FFMA R10, R2, R10, R13 ;  /* 0x0000000a020a7223 */ /* 0x000fe2000000000d */
[----:B------:R-:W-:-:S02]  /*05f0*/  FSETP.GTU.AND P4, PT, R4, RZ, PT ;  /* 0x000000ff0400720b */ /* 0x000fc40003f8c000 */
[----:B------:R-:W-:Y:S02]  /*0600*/  FSETP.GTU.AND P1, PT, R0, RZ, PT ;  /* 0x000000ff0000720b */ /* 0x000fe40003f2c000 */
[----:B------:R-:W-:Y:S01]  /*0610*/  FSEL R5, R5, RZ, P0 ;  /* 0x000000ff05057208 */ /* 0x000fe20000000000 */
[----:B------:R-:W-:Y:S01]  /*0620*/  FFMA R15, R2, R8, R13 ;  /* 0x00000008020f7223 */ /* 0x000fe2000000000d */
[----:B------:R-:W-:Y:S01]  /*0630*/  FSETP.GEU.AND P0, PT, R6, 6, PT ;  /* 0x40c000000600780b */ /* 0x000fe20003f0e000 */
[----:B------:R-:W0:Y:S01]  /*0640*/  LDC.64 R2, c[0x0][0x238] ;  /* 0x00008e00ff027b82 */ /* 0x000e220000000a00 */
[----:B------:R-:W-:Y:S02]  /*0650*/  FSEL R4, R4, RZ, P4 ;  /* 0x000000ff04047208 */ /* 0x000fe40002000000 */
[----:B------:R-:W-:Y:S02]  /*0660*/  FSEL R11, R0, RZ, P1 ;  /* 0x000000ff000b7208 */ /* 0x000fe40000800000 */
[----:B------:R-:W-:-:S02]  /*0670*/  FSETP.GTU.AND P2, PT, R10, RZ, PT ;  /* 0x000000ff0a00720b */ /* 0x000fc40003f4c000 */
[----:B------:R-:W-:Y:S02]  /*0680*/  FSETP.GTU.AND P3, PT, R12, RZ, PT ;  /* 0x000000ff0c00720b */ /* 0x000fe40003f6c000 */
[----:B------:R-:W-:Y:S02]  /*0690*/  FSETP.NAN.AND P4, PT, R7, R7, PT ;  /* 0x000000070700720b */ /* 0x000fe40003f88000 */
[----:B------:R-:W-:Y:S02]  /*06a0*/  FSETP.GEU.AND P1, PT, R5, 6, PT ;  /* 0x40c000000500780b */ /* 0x000fe40003f2e000 */
[----:B------:R-:W-:Y:S02]  /*06b0*/  FSETP.GTU.AND P6, PT, R15, RZ, PT ;  /* 0x000000ff0f00720b */ /* 0x000fe40003fcc000 */
[----:B------:R-:W-:Y:S02]  /*06c0*/  FSEL R9, R10, RZ, P2 ;  /* 0x000000ff0a097208 */ /* 0x000fe40001000000 */
[----:B------:R-:W-:-:S02]  /*06d0*/  FSEL R8, R12, RZ, P3 ;  /* 0x000000ff0c087208 */ /* 0x000fc40001800000 */
[----:B------:R-:W-:Y:S02]  /*06e0*/  @P5 SEL R7, R7, 0x40c00000, P4 ;  /* 0x40c0000007075807 */ /* 0x000fe40002000000 */
[----:B------:R-:W-:Y:S02]  /*06f0*/  FSETP.NAN.AND P2, PT, R6, R6, PT ;  /* 0x000000060600720b */ /* 0x000fe40003f48000 */
[----:B------:R-:W-:Y:S02]  /*0700*/  FSETP.GEU.AND P3, PT, R4, 6, PT ;  /* 0x40c000000400780b */ /* 0x000fe40003f6e000 */
[----:B------:R-:W-:Y:S02]  /*0710*/  FSETP.GEU.AND P5, PT, R11, 6, PT ;  /* 0x40c000000b00780b */ /* 0x000fe40003fae000 */
[----:B------:R-:W-:Y:S02]  /*0720*/  FSEL R10, R15, RZ, P6 ;  /* 0x000000ff0f0a7208 */ /* 0x000fe40003000000 */
[----:B------:R-:W-:-:S02]  /*0730*/  FSETP.NAN.AND P6, PT, R5, R5, PT ;  /* 0x000000050500720b */ /* 0x000fc40003fc8000 */
[----:B------:R-:W-:Y:S02]  /*0740*/  @P0 SEL R6, R6, 0x40c00000, P2 ;  /* 0x40c0000006060807 */ /* 0x000fe40001000000 */
[----:B------:R-:W-:Y:S02]  /*0750*/  FSETP.GEU.AND P4, PT, R9, 6, PT ;  /* 0x40c000000900780b */ /* 0x000fe40003f8e000 */
[----:B------:R-:W-:Y:S02]  /*0760*/  FSETP.GEU.AND P2, PT, R8, 6, PT ;  /* 0x40c000000800780b */ /* 0x000fe40003f4e000 */
[----:B------:R-:W-:Y:S02]  /*0770*/  FSETP.GEU.AND P0, PT, R10, 6, PT ;  /* 0x40c000000a00780b */ /* 0x000fe40003f0e000 */
[----:B------:R-:W-:Y:S02]  /*0780*/  @P1 SEL R5, R5, 0x40c00000, P6 ;  /* 0x40c0000005051807 */ /* 0x000fe40003000000 */
[----:B------:R-:W-:-:S02]  /*0790*/  FSETP.NAN.AND P6, PT, R4, R4, PT ;  /* 0x000000040400720b */ /* 0x000fc40003fc8000 */
[C---:B------:R-:W-:Y:S02]  /*07a0*/  FSETP.NAN.AND P1, PT, R11.reuse, R11, PT ;  /* 0x0000000b0b00720b */ /* 0x040fe40003f28000 */
[----:B------:R-:W-:Y:S02]  /*07b0*/  @P3 SEL R4, R4, 0x40c00000, P6 ;  /* 0x40c0000004043807 */ /* 0x000fe40003000000 */
[----:B------:R-:W-:Y:S02]  /*07c0*/  @P5 SEL R11, R11, 0x40c00000, P1 ;  /* 0x40c000000b0b5807 */ /* 0x000fe40000800000 */
[C---:B------:R-:W-:Y:S02]  /*07d0*/  FSETP.NAN.AND P6, PT, R9.reuse, R9, PT ;  /* 0x000000090900720b */ /* 0x040fe40003fc8000 */
[----:B------:R-:W-:Y:S02]  /*07e0*/  FSETP.NAN.AND P3, PT, R8, R8, PT ;  /* 0x000000080800720b */ /* 0x000fe40003f68000 */
[----:B------:R-:W-:Y:S01]  /*07f0*/  FSETP.NAN.AND P1, PT, R10, R10, PT ;  /* 0x0000000a0a00720b */ /* 0x000fe20003f28000 */
[----:B0-----:R-:W-:Y:S01]  /*0800*/  IMAD.WIDE R20, R20, 0x4, R2 ;  /* 0x0000000414147825 */ /* 0x001fe200078e0202 */
[----:B------:R-:W-:-:S02]  /*0810*/  @P4 SEL R9, R9, 0x40c00000, P6 ;  /* 0x40c0000009094807 */ /* 0x000fc40003000000 */
[----:B------:R-:W-:Y:S02]  /*0820*/  @P2 SEL R8, R8, 0x40c00000, P3 ;  /* 0x40c0000008082807 */ /* 0x000fe40001800000 */
[----:B------:R-:W-:Y:S01]  /*0830*/  @P0 SEL R10, R10, 0x40c00000, P1 ;  /* 0x40c000000a0a0807 */ /* 0x000fe20000800000 */
[----:B------:R-:W-:Y:S04]  /*0840*/  STG.E.128 desc[UR4][R20.64], R4 ;  /* 0x0000000414007986 */ /* 0x000fe8000c101d04 */
[----:B------:R-:W-:Y:S01]  /*0850*/  STG.E.128 desc[UR4][R20.64+0x800], R8 ;  /* 0x0008000814007986 */ /* 0x000fe2000c101d04 */
[----:B------:R-:W-:Y:S05]  /*0860*/  EXIT ;  /* 0x000000000000794d */ /* 0x000fea0003800000 */
.L_x_0:
[----:B------:R-:W-:-:S00]  /*0870*/  BRA `(.L_x_0) ;  /* 0xfffffffc00fc7947 */ /* 0x000fc0000383ffff */
[----:B------:R-:W-:-:S00]  /*0880*/  NOP ;  /* 0x0000000000007918 */ /* 0x000fc00000000000 */
[----:B------:R-:W-:-:S00]  /*0890*/  NOP ;  /* 0x0000000000007918 */ /* 0x000fc00000000000 */
[----:B------:R-:W-:-:S00]  /*08a0*/  NOP ;  /* 0x0000000000007918 */ /* 0x000fc00000000000 */
[----:B------:R-:W-:-:S00]  /*08b0*/  NOP ;  /* 0x0000000000007918 */ /* 0x000fc00000000000 */
[----:B------:R-:W-:-:S00]  /*08c0*/  NOP ;  /* 0x0000000000007918 */ /* 0x000fc00000000000 */
[----:B------:R-:W-:-:S00]  /*08d0*/  NOP ;  /* 0x0000000000007918 */ /* 0x000fc00000000000 */
[----:B------:R-:W-:-:S00]  /*08e0*/  NOP ;  /* 0x0000000000007918 */ /* 0x000fc00000000000 */
[----:B------:R-:W-:-:S00]  /*08f0*/  NOP ;  /* 0x0000000000007918 */ /* 0x000fc00000000000 */
.L_x_1:


//--------------------- .nv.global.init           --------------------------
	.section	.nv.global.init,"aw",@progbits
.nv.global.init:
	.type		_$_str,@object
	.size		_$_str,(_$_str_$_2 - _$_str)
_$_str:
        /*0000*/ 	.byte	0x5f, 0x5f, 0x43, 0x55, 0x44, 0x41, 0x5f, 0x46, 0x54, 0x5a, 0x00
	.type		_$_str_$_2,@object
	.size		_$_str_$_2,(.L_1 - _$_str_$_2)
_$_str_$_2:
        /*000b*/ 	.byte	0x5f, 0x5f, 0x43, 0x55, 0x44, 0x41, 0x5f, 0x50, 0x52, 0x45, 0x43, 0x5f, 0x53, 0x51, 0x52, 0x54
        /*001b*/ 	.byte	0x00
.L_1:


//--------------------- .nv.constant0.triton_poi_fused__native_batch_norm_legit_no_training_hardtanh_12 --------------------------
	.section	.nv.constant0.triton_poi_fused__native_batch_norm_legit_no_training_hardtanh_12,"a",@progbits
	.sectionflags	@""
	.align	4
.nv.constant0.triton_poi_fused__native_batch_norm_legit_no_training_hardtanh_12:
	.zero		580
